//
// Generated by NVIDIA NVVM Compiler
//
// Compiler Build ID: CL-36424714
// Cuda compilation tools, release 13.0, V13.0.88
// Based on NVVM 20.0.0
//

.version 9.0
.target sm_100
.address_size 64

	// .globl	_Z7kernel0PiPf

.visible .entry _Z7kernel0PiPf(
	.param .u64 .ptr .align 1 _Z7kernel0PiPf_param_0,
	.param .u64 .ptr .align 1 _Z7kernel0PiPf_param_1
)
{
	.reg .b32 	%f<3>;
	.reg .b64 	%rd<9>;

	ld.param.u64 	%rd5, [_Z7kernel0PiPf_param_1];
	cvta.to.global.u64 	%rd6, %rd5;
	// begin inline asm
	mov.u64 	%rd1, %clock64;
	// end inline asm
	// begin inline asm
	mov.u64 	%rd2, %clock64;
	// end inline asm
	sub.s64 	%rd7, %rd2, %rd1;
	cvt.rn.f32.s64 	%f1, %rd7;
	st.global.f32 	[%rd6], %f1;
	// begin inline asm
	mov.u64 	%rd3, %clock64;
	// end inline asm
	// begin inline asm
	mov.u64 	%rd4, %clock64;
	// end inline asm
	sub.s64 	%rd8, %rd4, %rd3;
	cvt.rn.f32.s64 	%f2, %rd8;
	st.global.f32 	[%rd6+4], %f2;
	ret;

}
	// .globl	_Z7kernel1PiPf
.visible .entry _Z7kernel1PiPf(
	.param .u64 .ptr .align 1 _Z7kernel1PiPf_param_0,
	.param .u64 .ptr .align 1 _Z7kernel1PiPf_param_1
)
{
	.reg .b32 	%f<3>;
	.reg .b64 	%rd<9>;

	ld.param.u64 	%rd5, [_Z7kernel1PiPf_param_1];
	cvta.to.global.u64 	%rd6, %rd5;
	// begin inline asm
	mov.u64 	%rd1, %clock64;
	// end inline asm
	// begin inline asm
	mov.u64 	%rd2, %clock64;
	// end inline asm
	sub.s64 	%rd7, %rd2, %rd1;
	cvt.rn.f32.s64 	%f1, %rd7;
	st.global.f32 	[%rd6], %f1;
	// begin inline asm
	mov.u64 	%rd3, %clock64;
	// end inline asm
	// begin inline asm
	mov.u64 	%rd4, %clock64;
	// end inline asm
	sub.s64 	%rd8, %rd4, %rd3;
	cvt.rn.f32.s64 	%f2, %rd8;
	st.global.f32 	[%rd6+4], %f2;
	ret;

}
	// .globl	_Z7kernel2PiPf
.visible .entry _Z7kernel2PiPf(
	.param .u64 .ptr .align 1 _Z7kernel2PiPf_param_0,
	.param .u64 .ptr .align 1 _Z7kernel2PiPf_param_1
)
{
	.reg .b32 	%f<3>;
	.reg .b64 	%rd<9>;

	ld.param.u64 	%rd5, [_Z7kernel2PiPf_param_1];
	cvta.to.global.u64 	%rd6, %rd5;
	// begin inline asm
	mov.u64 	%rd1, %clock64;
	// end inline asm
	// begin inline asm
	mov.u64 	%rd2, %clock64;
	// end inline asm
	sub.s64 	%rd7, %rd2, %rd1;
	cvt.rn.f32.s64 	%f1, %rd7;
	st.global.f32 	[%rd6], %f1;
	// begin inline asm
	mov.u64 	%rd3, %clock64;
	// end inline asm
	// begin inline asm
	mov.u64 	%rd4, %clock64;
	// end inline asm
	sub.s64 	%rd8, %rd4, %rd3;
	cvt.rn.f32.s64 	%f2, %rd8;
	st.global.f32 	[%rd6+4], %f2;
	ret;

}
	// .globl	_Z7kernel3PiPf
.visible .entry _Z7kernel3PiPf(
	.param .u64 .ptr .align 1 _Z7kernel3PiPf_param_0,
	.param .u64 .ptr .align 1 _Z7kernel3PiPf_param_1
)
{
	.reg .b32 	%f<3>;
	.reg .b64 	%rd<9>;

	ld.param.u64 	%rd5, [_Z7kernel3PiPf_param_1];
	cvta.to.global.u64 	%rd6, %rd5;
	// begin inline asm
	mov.u64 	%rd1, %clock64;
	// end inline asm
	// begin inline asm
	mov.u64 	%rd2, %clock64;
	// end inline asm
	sub.s64 	%rd7, %rd2, %rd1;
	cvt.rn.f32.s64 	%f1, %rd7;
	st.global.f32 	[%rd6], %f1;
	// begin inline asm
	mov.u64 	%rd3, %clock64;
	// end inline asm
	// begin inline asm
	mov.u64 	%rd4, %clock64;
	// end inline asm
	sub.s64 	%rd8, %rd4, %rd3;
	cvt.rn.f32.s64 	%f2, %rd8;
	st.global.f32 	[%rd6+4], %f2;
	ret;

}
	// .globl	_Z7kernel4PiPf
.visible .entry _Z7kernel4PiPf(
	.param .u64 .ptr .align 1 _Z7kernel4PiPf_param_0,
	.param .u64 .ptr .align 1 _Z7kernel4PiPf_param_1
)
{
	.reg .b32 	%f<3>;
	.reg .b64 	%rd<9>;

	ld.param.u64 	%rd5, [_Z7kernel4PiPf_param_1];
	cvta.to.global.u64 	%rd6, %rd5;
	// begin inline asm
	mov.u64 	%rd1, %clock64;
	// end inline asm
	// begin inline asm
	mov.u64 	%rd2, %clock64;
	// end inline asm
	sub.s64 	%rd7, %rd2, %rd1;
	cvt.rn.f32.s64 	%f1, %rd7;
	st.global.f32 	[%rd6], %f1;
	// begin inline asm
	mov.u64 	%rd3, %clock64;
	// end inline asm
	// begin inline asm
	mov.u64 	%rd4, %clock64;
	// end inline asm
	sub.s64 	%rd8, %rd4, %rd3;
	cvt.rn.f32.s64 	%f2, %rd8;
	st.global.f32 	[%rd6+4], %f2;
	ret;

}
	// .globl	_Z7kernel5PiPf
.visible .entry _Z7kernel5PiPf(
	.param .u64 .ptr .align 1 _Z7kernel5PiPf_param_0,
	.param .u64 .ptr .align 1 _Z7kernel5PiPf_param_1
)
{
	.reg .b32 	%f<3>;
	.reg .b64 	%rd<9>;

	ld.param.u64 	%rd5, [_Z7kernel5PiPf_param_1];
	cvta.to.global.u64 	%rd6, %rd5;
	// begin inline asm
	mov.u64 	%rd1, %clock64;
	// end inline asm
	// begin inline asm
	mov.u64 	%rd2, %clock64;
	// end inline asm
	sub.s64 	%rd7, %rd2, %rd1;
	cvt.rn.f32.s64 	%f1, %rd7;
	st.global.f32 	[%rd6], %f1;
	// begin inline asm
	mov.u64 	%rd3, %clock64;
	// end inline asm
	// begin inline asm
	mov.u64 	%rd4, %clock64;
	// end inline asm
	sub.s64 	%rd8, %rd4, %rd3;
	cvt.rn.f32.s64 	%f2, %rd8;
	st.global.f32 	[%rd6+4], %f2;
	ret;

}
	// .globl	_Z7kernel6PiPf
.visible .entry _Z7kernel6PiPf(
	.param .u64 .ptr .align 1 _Z7kernel6PiPf_param_0,
	.param .u64 .ptr .align 1 _Z7kernel6PiPf_param_1
)
{
	.reg .b32 	%f<3>;
	.reg .b64 	%rd<9>;

	ld.param.u64 	%rd5, [_Z7kernel6PiPf_param_1];
	cvta.to.global.u64 	%rd6, %rd5;
	// begin inline asm
	mov.u64 	%rd1, %clock64;
	// end inline asm
	// begin inline asm
	mov.u64 	%rd2, %clock64;
	// end inline asm
	sub.s64 	%rd7, %rd2, %rd1;
	cvt.rn.f32.s64 	%f1, %rd7;
	st.global.f32 	[%rd6], %f1;
	// begin inline asm
	mov.u64 	%rd3, %clock64;
	// end inline asm
	// begin inline asm
	mov.u64 	%rd4, %clock64;
	// end inline asm
	sub.s64 	%rd8, %rd4, %rd3;
	cvt.rn.f32.s64 	%f2, %rd8;
	st.global.f32 	[%rd6+4], %f2;
	ret;

}
	// .globl	_Z7kernel7PiPf
.visible .entry _Z7kernel7PiPf(
	.param .u64 .ptr .align 1 _Z7kernel7PiPf_param_0,
	.param .u64 .ptr .align 1 _Z7kernel7PiPf_param_1
)
{
	.reg .b32 	%f<3>;
	.reg .b64 	%rd<9>;

	ld.param.u64 	%rd5, [_Z7kernel7PiPf_param_1];
	cvta.to.global.u64 	%rd6, %rd5;
	// begin inline asm
	mov.u64 	%rd1, %clock64;
	// end inline asm
	// begin inline asm
	mov.u64 	%rd2, %clock64;
	// end inline asm
	sub.s64 	%rd7, %rd2, %rd1;
	cvt.rn.f32.s64 	%f1, %rd7;
	st.global.f32 	[%rd6], %f1;
	// begin inline asm
	mov.u64 	%rd3, %clock64;
	// end inline asm
	// begin inline asm
	mov.u64 	%rd4, %clock64;
	// end inline asm
	sub.s64 	%rd8, %rd4, %rd3;
	cvt.rn.f32.s64 	%f2, %rd8;
	st.global.f32 	[%rd6+4], %f2;
	ret;

}
	// .globl	_Z7kernel8PiPf
.visible .entry _Z7kernel8PiPf(
	.param .u64 .ptr .align 1 _Z7kernel8PiPf_param_0,
	.param .u64 .ptr .align 1 _Z7kernel8PiPf_param_1
)
{
	.reg .b32 	%f<3>;
	.reg .b64 	%rd<9>;

	ld.param.u64 	%rd5, [_Z7kernel8PiPf_param_1];
	cvta.to.global.u64 	%rd6, %rd5;
	// begin inline asm
	mov.u64 	%rd1, %clock64;
	// end inline asm
	// begin inline asm
	mov.u64 	%rd2, %clock64;
	// end inline asm
	sub.s64 	%rd7, %rd2, %rd1;
	cvt.rn.f32.s64 	%f1, %rd7;
	st.global.f32 	[%rd6], %f1;
	// begin inline asm
	mov.u64 	%rd3, %clock64;
	// end inline asm
	// begin inline asm
	mov.u64 	%rd4, %clock64;
	// end inline asm
	sub.s64 	%rd8, %rd4, %rd3;
	cvt.rn.f32.s64 	%f2, %rd8;
	st.global.f32 	[%rd6+4], %f2;
	ret;

}
	// .globl	_Z7kernel9PiPf
.visible .entry _Z7kernel9PiPf(
	.param .u64 .ptr .align 1 _Z7kernel9PiPf_param_0,
	.param .u64 .ptr .align 1 _Z7kernel9PiPf_param_1
)
{
	.reg .b32 	%f<3>;
	.reg .b64 	%rd<9>;

	ld.param.u64 	%rd5, [_Z7kernel9PiPf_param_1];
	cvta.to.global.u64 	%rd6, %rd5;
	// begin inline asm
	mov.u64 	%rd1, %clock64;
	// end inline asm
	// begin inline asm
	mov.u64 	%rd2, %clock64;
	// end inline asm
	sub.s64 	%rd7, %rd2, %rd1;
	cvt.rn.f32.s64 	%f1, %rd7;
	st.global.f32 	[%rd6], %f1;
	// begin inline asm
	mov.u64 	%rd3, %clock64;
	// end inline asm
	// begin inline asm
	mov.u64 	%rd4, %clock64;
	// end inline asm
	sub.s64 	%rd8, %rd4, %rd3;
	cvt.rn.f32.s64 	%f2, %rd8;
	st.global.f32 	[%rd6+4], %f2;
	ret;

}


// ===== COMPILED SASS (sm_100) =====

	.target	sm_100

	.elftype	@"ET_EXEC"


//--------------------- .note.nv.tkinfo           --------------------------
	.section	.note.nv.tkinfo,"",@"SHT_NOTE"
	.sectionflags	@"SHF_NOTE_NV_TKINFO"
	.tkinfo
        /*0018*/ 	.word	0x00000002
        /*0030*/ 	.string	""
        /*0030*/ 	.string	"ptxas"
        /*0030*/ 	.string	"Cuda compilation tools, release 13.0, V13.0.88"
        /*0030*/ 	.string	"Build cuda_13.0.r13.0/compiler.36424714_0"
        /*0030*/ 	.string	"-arch sm_100 -m 64 "



//--------------------- .note.nv.cuinfo           --------------------------
	.section	.note.nv.cuinfo,"",@"SHT_NOTE"
	.sectionflags	@"SHF_NOTE_NV_CUINFO"
        /*0018*/ 	.short	0x0002
        /*001a*/ 	.short	0x0064
        /*001c*/ 	.short	0x0082
	.zero		2


//--------------------- .nv.info                  --------------------------
	.section	.nv.info,"",@"SHT_CUDA_INFO"
	.align	4


	//----- nvinfo : EIATTR_REGCOUNT
	.align		4
        /*0000*/ 	.byte	0x04, 0x2f
        /*0002*/ 	.short	(.L_1 - .L_0)
	.align		4
.L_0:
        /*0004*/ 	.word	index@(_Z7kernel0PiPf)
        /*0008*/ 	.word	0x0000000a


	//----- nvinfo : EIATTR_FRAME_SIZE
	.align		4
.L_1:
        /*000c*/ 	.byte	0x04, 0x11
        /*000e*/ 	.short	(.L_3 - .L_2)
	.align		4
.L_2:
        /*0010*/ 	.word	index@(_Z7kernel0PiPf)
        /*0014*/ 	.word	0x00000000


	//----- nvinfo : EIATTR_REGCOUNT
	.align		4
.L_3:
        /*0018*/ 	.byte	0x04, 0x2f
        /*001a*/ 	.short	(.L_5 - .L_4)
	.align		4
.L_4:
        /*001c*/ 	.word	index@(_Z7kernel1PiPf)
        /*0020*/ 	.word	0x0000000a


	//----- nvinfo : EIATTR_FRAME_SIZE
	.align		4
.L_5:
        /*0024*/ 	.byte	0x04, 0x11
        /*0026*/ 	.short	(.L_7 - .L_6)
	.align		4
.L_6:
        /*0028*/ 	.word	index@(_Z7kernel1PiPf)
        /*002c*/ 	.word	0x00000000


	//----- nvinfo : EIATTR_REGCOUNT
	.align		4
.L_7:
        /*0030*/ 	.byte	0x04, 0x2f
        /*0032*/ 	.short	(.L_9 - .L_8)
	.align		4
.L_8:
        /*0034*/ 	.word	index@(_Z7kernel2PiPf)
        /*0038*/ 	.word	0x0000000a


	//----- nvinfo : EIATTR_FRAME_SIZE
	.align		4
.L_9:
        /*003c*/ 	.byte	0x04, 0x11
        /*003e*/ 	.short	(.L_11 - .L_10)
	.align		4
.L_10:
        /*0040*/ 	.word	index@(_Z7kernel2PiPf)
        /*0044*/ 	.word	0x00000000


	//----- nvinfo : EIATTR_REGCOUNT
	.align		4
.L_11:
        /*0048*/ 	.byte	0x04, 0x2f
        /*004a*/ 	.short	(.L_13 - .L_12)
	.align		4
.L_12:
        /*004c*/ 	.word	index@(_Z7kernel3PiPf)
        /*0050*/ 	.word	0x0000000a


	//----- nvinfo : EIATTR_FRAME_SIZE
	.align		4
.L_13:
        /*0054*/ 	.byte	0x04, 0x11
        /*0056*/ 	.short	(.L_15 - .L_14)
	.align		4
.L_14:
        /*0058*/ 	.word	index@(_Z7kernel3PiPf)
        /*005c*/ 	.word	0x00000000


	//----- nvinfo : EIATTR_REGCOUNT
	.align		4
.L_15:
        /*0060*/ 	.byte	0x04, 0x2f
        /*0062*/ 	.short	(.L_17 - .L_16)
	.align		4
.L_16:
        /*0064*/ 	.word	index@(_Z7kernel4PiPf)
        /*0068*/ 	.word	0x0000000a


	//----- nvinfo : EIATTR_FRAME_SIZE
	.align		4
.L_17:
        /*006c*/ 	.byte	0x04, 0x11
        /*006e*/ 	.short	(.L_19 - .L_18)
	.align		4
.L_18:
        /*0070*/ 	.word	index@(_Z7kernel4PiPf)
        /*0074*/ 	.word	0x00000000


	//----- nvinfo : EIATTR_REGCOUNT
	.align		4
.L_19:
        /*0078*/ 	.byte	0x04, 0x2f
        /*007a*/ 	.short	(.L_21 - .L_20)
	.align		4
.L_20:
        /*007c*/ 	.word	index@(_Z7kernel5PiPf)
        /*0080*/ 	.word	0x0000000a


	//----- nvinfo : EIATTR_FRAME_SIZE
	.align		4
.L_21:
        /*0084*/ 	.byte	0x04, 0x11
        /*0086*/ 	.short	(.L_23 - .L_22)
	.align		4
.L_22:
        /*0088*/ 	.word	index@(_Z7kernel5PiPf)
        /*008c*/ 	.word	0x00000000


	//----- nvinfo : EIATTR_REGCOUNT
	.align		4
.L_23:
        /*0090*/ 	.byte	0x04, 0x2f
        /*0092*/ 	.short	(.L_25 - .L_24)
	.align		4
.L_24:
        /*0094*/ 	.word	index@(_Z7kernel6PiPf)
        /*0098*/ 	.word	0x0000000a


	//----- nvinfo : EIATTR_FRAME_SIZE
	.align		4
.L_25:
        /*009c*/ 	.byte	0x04, 0x11
        /*009e*/ 	.short	(.L_27 - .L_26)
	.align		4
.L_26:
        /*00a0*/ 	.word	index@(_Z7kernel6PiPf)
        /*00a4*/ 	.word	0x00000000


	//----- nvinfo : EIATTR_REGCOUNT
	.align		4
.L_27:
        /*00a8*/ 	.byte	0x04, 0x2f
        /*00aa*/ 	.short	(.L_29 - .L_28)
	.align		4
.L_28:
        /*00ac*/ 	.word	index@(_Z7kernel7PiPf)
        /*00b0*/ 	.word	0x0000000a


	//----- nvinfo : EIATTR_FRAME_SIZE
	.align		4
.L_29:
        /*00b4*/ 	.byte	0x04, 0x11
        /*00b6*/ 	.short	(.L_31 - .L_30)
	.align		4
.L_30:
        /*00b8*/ 	.word	index@(_Z7kernel7PiPf)
        /*00bc*/ 	.word	0x00000000


	//----- nvinfo : EIATTR_REGCOUNT
	.align		4
.L_31:
        /*00c0*/ 	.byte	0x04, 0x2f
        /*00c2*/ 	.short	(.L_33 - .L_32)
	.align		4
.L_32:
        /*00c4*/ 	.word	index@(_Z7kernel8PiPf)
        /*00c8*/ 	.word	0x0000000a


	//----- nvinfo : EIATTR_FRAME_SIZE
	.align		4
.L_33:
        /*00cc*/ 	.byte	0x04, 0x11
        /*00ce*/ 	.short	(.L_35 - .L_34)
	.align		4
.L_34:
        /*00d0*/ 	.word	index@(_Z7kernel8PiPf)
        /*00d4*/ 	.word	0x00000000


	//----- nvinfo : EIATTR_REGCOUNT
	.align		4
.L_35:
        /*00d8*/ 	.byte	0x04, 0x2f
        /*00da*/ 	.short	(.L_37 - .L_36)
	.align		4
.L_36:
        /*00dc*/ 	.word	index@(_Z7kernel9PiPf)
        /*00e0*/ 	.word	0x0000000a


	//----- nvinfo : EIATTR_FRAME_SIZE
	.align		4
.L_37:
        /*00e4*/ 	.byte	0x04, 0x11
        /*00e6*/ 	.short	(.L_39 - .L_38)
	.align		4
.L_38:
        /*00e8*/ 	.word	index@(_Z7kernel9PiPf)
        /*00ec*/ 	.word	0x00000000


	//----- nvinfo : EIATTR_MIN_STACK_SIZE
	.align		4
.L_39:
        /*00f0*/ 	.byte	0x04, 0x12
        /*00f2*/ 	.short	(.L_41 - .L_40)
	.align		4
.L_40:
        /*00f4*/ 	.word	index@(_Z7kernel9PiPf)
        /*00f8*/ 	.word	0x00000000


	//----- nvinfo : EIATTR_MIN_STACK_SIZE
	.align		4
.L_41:
        /*00fc*/ 	.byte	0x04, 0x12
        /*00fe*/ 	.short	(.L_43 - .L_42)
	.align		4
.L_42:
        /*0100*/ 	.word	index@(_Z7kernel8PiPf)
        /*0104*/ 	.word	0x00000000


	//----- nvinfo : EIATTR_MIN_STACK_SIZE
	.align		4
.L_43:
        /*0108*/ 	.byte	0x04, 0x12
        /*010a*/ 	.short	(.L_45 - .L_44)
	.align		4
.L_44:
        /*010c*/ 	.word	index@(_Z7kernel7PiPf)
        /*0110*/ 	.word	0x00000000


	//----- nvinfo : EIATTR_MIN_STACK_SIZE
	.align		4
.L_45:
        /*0114*/ 	.byte	0x04, 0x12
        /*0116*/ 	.short	(.L_47 - .L_46)
	.align		4
.L_46:
        /*0118*/ 	.word	index@(_Z7kernel6PiPf)
        /*011c*/ 	.word	0x00000000


	//----- nvinfo : EIATTR_MIN_STACK_SIZE
	.align		4
.L_47:
        /*0120*/ 	.byte	0x04, 0x12
        /*0122*/ 	.short	(.L_49 - .L_48)
	.align		4
.L_48:
        /*0124*/ 	.word	index@(_Z7kernel5PiPf)
        /*0128*/ 	.word	0x00000000


	//----- nvinfo : EIATTR_MIN_STACK_SIZE
	.align		4
.L_49:
        /*012c*/ 	.byte	0x04, 0x12
        /*012e*/ 	.short	(.L_51 - .L_50)
	.align		4
.L_50:
        /*0130*/ 	.word	index@(_Z7kernel4PiPf)
        /*0134*/ 	.word	0x00000000


	//----- nvinfo : EIATTR_MIN_STACK_SIZE
	.align		4
.L_51:
        /*0138*/ 	.byte	0x04, 0x12
        /*013a*/ 	.short	(.L_53 - .L_52)
	.align		4
.L_52:
        /*013c*/ 	.word	index@(_Z7kernel3PiPf)
        /*0140*/ 	.word	0x00000000


	//----- nvinfo : EIATTR_MIN_STACK_SIZE
	.align		4
.L_53:
        /*0144*/ 	.byte	0x04, 0x12
        /*0146*/ 	.short	(.L_55 - .L_54)
	.align		4
.L_54:
        /*0148*/ 	.word	index@(_Z7kernel2PiPf)
        /*014c*/ 	.word	0x00000000


	//----- nvinfo : EIATTR_MIN_STACK_SIZE
	.align		4
.L_55:
        /*0150*/ 	.byte	0x04, 0x12
        /*0152*/ 	.short	(.L_57 - .L_56)
	.align		4
.L_56:
        /*0154*/ 	.word	index@(_Z7kernel1PiPf)
        /*0158*/ 	.word	0x00000000


	//----- nvinfo : EIATTR_MIN_STACK_SIZE
	.align		4
.L_57:
        /*015c*/ 	.byte	0x04, 0x12
        /*015e*/ 	.short	(.L_59 - .L_58)
	.align		4
.L_58:
        /*0160*/ 	.word	index@(_Z7kernel0PiPf)
        /*0164*/ 	.word	0x00000000
.L_59:


//--------------------- .nv.compat                --------------------------
	.section	.nv.compat,"",@"SHT_CUDA_COMPAT_INFO"
	.align	4
        /*0000*/ 	.byte	0x02, 0x09, 0x00, 0x00, 0x02, 0x02, 0x01, 0x00, 0x02, 0x05, 0x05, 0x00, 0x03, 0x07, 0x01, 0x01
        /*0010*/ 	.byte	0x02, 0x03, 0x00, 0x00, 0x02, 0x06, 0x01, 0x00, 0x04, 0x0b, 0x08, 0x00, 0x09, 0x00, 0x00, 0x00
        /*0020*/ 	.byte	0x00, 0x00, 0x00, 0x00


//--------------------- .nv.info._Z7kernel9PiPf   --------------------------
	.section	.nv.info._Z7kernel9PiPf,"",@"SHT_CUDA_INFO"
	.sectionflags	@""
	.align	4


	//----- nvinfo : EIATTR_CUDA_API_VERSION
	.align		4
        /*0000*/ 	.byte	0x04, 0x37
        /*0002*/ 	.short	(.L_61 - .L_60)
.L_60:
        /*0004*/ 	.word	0x00000082


	//----- nvinfo : EIATTR_KPARAM_INFO
	.align		4
.L_61:
        /*0008*/ 	.byte	0x04, 0x17
        /*000a*/ 	.short	(.L_63 - .L_62)
.L_62:
        /*000c*/ 	.word	0x00000000
        /*0010*/ 	.short	0x0001
        /*0012*/ 	.short	0x0008
        /*0014*/ 	.byte	0x00, 0xf5, 0x21, 0x00


	//----- nvinfo : EIATTR_KPARAM_INFO
	.align		4
.L_63:
        /*0018*/ 	.byte	0x04, 0x17
        /*001a*/ 	.short	(.L_65 - .L_64)
.L_64:
        /*001c*/ 	.word	0x00000000
        /*0020*/ 	.short	0x0000
        /*0022*/ 	.short	0x0000
        /*0024*/ 	.byte	0x00, 0xf5, 0x21, 0x00


	//----- nvinfo : EIATTR_SPARSE_MMA_MASK
	.align		4
.L_65:
        /*0028*/ 	.byte	0x03, 0x50
        /*002a*/ 	.short	0x0000


	//----- nvinfo : EIATTR_MAXREG_COUNT
	.align		4
        /*002c*/ 	.byte	0x03, 0x1b
        /*002e*/ 	.short	0x00ff


	//----- nvinfo : EIATTR_MERCURY_ISA_VERSION
	.align		4
        /*0030*/ 	.byte	0x03, 0x5f
        /*0032*/ 	.short	0x0101


	//----- nvinfo : EIATTR_VRC_CTA_INIT_COUNT
	.align		4
        /*0034*/ 	.byte	0x02, 0x4a
	.zero		1
	.zero		1


	//----- nvinfo : EIATTR_EXIT_INSTR_OFFSETS
	.align		4
        /*0038*/ 	.byte	0x04, 0x1c
        /*003a*/ 	.short	(.L_67 - .L_66)


	//   ....[0]....
.L_66:
        /*003c*/ 	.word	0x00000100


	//----- nvinfo : EIATTR_CBANK_PARAM_SIZE
	.align		4
.L_67:
        /*0040*/ 	.byte	0x03, 0x19
        /*0042*/ 	.short	0x0010


	//----- nvinfo : EIATTR_PARAM_CBANK
	.align		4
        /*0044*/ 	.byte	0x04, 0x0a
        /*0046*/ 	.short	(.L_69 - .L_68)
	.align		4
.L_68:
        /*0048*/ 	.word	index@(.nv.constant0._Z7kernel9PiPf)
        /*004c*/ 	.short	0x0380
        /*004e*/ 	.short	0x0010


	//----- nvinfo : EIATTR_SW_WAR
	.align		4
.L_69:
        /*0050*/ 	.byte	0x04, 0x36
        /*0052*/ 	.short	(.L_71 - .L_70)
.L_70:
        /*0054*/ 	.word	0x00000008
.L_71:


//--------------------- .nv.info._Z7kernel8PiPf   --------------------------
	.section	.nv.info._Z7kernel8PiPf,"",@"SHT_CUDA_INFO"
	.sectionflags	@""
	.align	4


	//----- nvinfo : EIATTR_CUDA_API_VERSION
	.align		4
        /*0000*/ 	.byte	0x04, 0x37
        /*0002*/ 	.short	(.L_73 - .L_72)
.L_72:
        /*0004*/ 	.word	0x00000082


	//----- nvinfo : EIATTR_KPARAM_INFO
	.align		4
.L_73:
        /*0008*/ 	.byte	0x04, 0x17
        /*000a*/ 	.short	(.L_75 - .L_74)
.L_74:
        /*000c*/ 	.word	0x00000000
        /*0010*/ 	.short	0x0001
        /*0012*/ 	.short	0x0008
        /*0014*/ 	.byte	0x00, 0xf5, 0x21, 0x00


	//----- nvinfo : EIATTR_KPARAM_INFO
	.align		4
.L_75:
        /*0018*/ 	.byte	0x04, 0x17
        /*001a*/ 	.short	(.L_77 - .L_76)
.L_76:
        /*001c*/ 	.word	0x00000000
        /*0020*/ 	.short	0x0000
        /*0022*/ 	.short	0x0000
        /*0024*/ 	.byte	0x00, 0xf5, 0x21, 0x00


	//----- nvinfo : EIATTR_SPARSE_MMA_MASK
	.align		4
.L_77:
        /*0028*/ 	.byte	0x03, 0x50
        /*002a*/ 	.short	0x0000


	//----- nvinfo : EIATTR_MAXREG_COUNT
	.align		4
        /*002c*/ 	.byte	0x03, 0x1b
        /*002e*/ 	.short	0x00ff


	//----- nvinfo : EIATTR_MERCURY_ISA_VERSION
	.align		4
        /*0030*/ 	.byte	0x03, 0x5f
        /*0032*/ 	.short	0x0101


	//----- nvinfo : EIATTR_VRC_CTA_INIT_COUNT
	.align		4
        /*0034*/ 	.byte	0x02, 0x4a
	.zero		1
	.zero		1


	//----- nvinfo : EIATTR_EXIT_INSTR_OFFSETS
	.align		4
        /*0038*/ 	.byte	0x04, 0x1c
        /*003a*/ 	.short	(.L_79 - .L_78)


	//   ....[0]....
.L_78:
        /*003c*/ 	.word	0x00000100


	//----- nvinfo : EIATTR_CBANK_PARAM_SIZE
	.align		4
.L_79:
        /*0040*/ 	.byte	0x03, 0x19
        /*0042*/ 	.short	0x0010


	//----- nvinfo : EIATTR_PARAM_CBANK
	.align		4
        /*0044*/ 	.byte	0x04, 0x0a
        /*0046*/ 	.short	(.L_81 - .L_80)
	.align		4
.L_80:
        /*0048*/ 	.word	index@(.nv.constant0._Z7kernel8PiPf)
        /*004c*/ 	.short	0x0380
        /*004e*/ 	.short	0x0010


	//----- nvinfo : EIATTR_SW_WAR
	.align		4
.L_81:
        /*0050*/ 	.byte	0x04, 0x36
        /*0052*/ 	.short	(.L_83 - .L_82)
.L_82:
        /*0054*/ 	.word	0x00000008
.L_83:


//--------------------- .nv.info._Z7kernel7PiPf   --------------------------
	.section	.nv.info._Z7kernel7PiPf,"",@"SHT_CUDA_INFO"
	.sectionflags	@""
	.align	4


	//----- nvinfo : EIATTR_CUDA_API_VERSION
	.align		4
        /*0000*/ 	.byte	0x04, 0x37
        /*0002*/ 	.short	(.L_85 - .L_84)
.L_84:
        /*0004*/ 	.word	0x00000082


	//----- nvinfo : EIATTR_KPARAM_INFO
	.align		4
.L_85:
        /*0008*/ 	.byte	0x04, 0x17
        /*000a*/ 	.short	(.L_87 - .L_86)
.L_86:
        /*000c*/ 	.word	0x00000000
        /*0010*/ 	.short	0x0001
        /*0012*/ 	.short	0x0008
        /*0014*/ 	.byte	0x00, 0xf5, 0x21, 0x00


	//----- nvinfo : EIATTR_KPARAM_INFO
	.align		4
.L_87:
        /*0018*/ 	.byte	0x04, 0x17
        /*001a*/ 	.short	(.L_89 - .L_88)
.L_88:
        /*001c*/ 	.word	0x00000000
        /*0020*/ 	.short	0x0000
        /*0022*/ 	.short	0x0000
        /*0024*/ 	.byte	0x00, 0xf5, 0x21, 0x00


	//----- nvinfo : EIATTR_SPARSE_MMA_MASK
	.align		4
.L_89:
        /*0028*/ 	.byte	0x03, 0x50
        /*002a*/ 	.short	0x0000


	//----- nvinfo : EIATTR_MAXREG_COUNT
	.align		4
        /*002c*/ 	.byte	0x03, 0x1b
        /*002e*/ 	.short	0x00ff


	//----- nvinfo : EIATTR_MERCURY_ISA_VERSION
	.align		4
        /*0030*/ 	.byte	0x03, 0x5f
        /*0032*/ 	.short	0x0101


	//----- nvinfo : EIATTR_VRC_CTA_INIT_COUNT
	.align		4
        /*0034*/ 	.byte	0x02, 0x4a
	.zero		1
	.zero		1


	//----- nvinfo : EIATTR_EXIT_INSTR_OFFSETS
	.align		4
        /*0038*/ 	.byte	0x04, 0x1c
        /*003a*/ 	.short	(.L_91 - .L_90)


	//   ....[0]....
.L_90:
        /*003c*/ 	.word	0x00000100


	//----- nvinfo : EIATTR_CBANK_PARAM_SIZE
	.align		4
.L_91:
        /*0040*/ 	.byte	0x03, 0x19
        /*0042*/ 	.short	0x0010


	//----- nvinfo : EIATTR_PARAM_CBANK
	.align		4
        /*0044*/ 	.byte	0x04, 0x0a
        /*0046*/ 	.short	(.L_93 - .L_92)
	.align		4
.L_92:
        /*0048*/ 	.word	index@(.nv.constant0._Z7kernel7PiPf)
        /*004c*/ 	.short	0x0380
        /*004e*/ 	.short	0x0010


	//----- nvinfo : EIATTR_SW_WAR
	.align		4
.L_93:
        /*0050*/ 	.byte	0x04, 0x36
        /*0052*/ 	.short	(.L_95 - .L_94)
.L_94:
        /*0054*/ 	.word	0x00000008
.L_95:


//--------------------- .nv.info._Z7kernel6PiPf   --------------------------
	.section	.nv.info._Z7kernel6PiPf,"",@"SHT_CUDA_INFO"
	.sectionflags	@""
	.align	4


	//----- nvinfo : EIATTR_CUDA_API_VERSION
	.align		4
        /*0000*/ 	.byte	0x04, 0x37
        /*0002*/ 	.short	(.L_97 - .L_96)
.L_96:
        /*0004*/ 	.word	0x00000082


	//----- nvinfo : EIATTR_KPARAM_INFO
	.align		4
.L_97:
        /*0008*/ 	.byte	0x04, 0x17
        /*000a*/ 	.short	(.L_99 - .L_98)
.L_98:
        /*000c*/ 	.word	0x00000000
        /*0010*/ 	.short	0x0001
        /*0012*/ 	.short	0x0008
        /*0014*/ 	.byte	0x00, 0xf5, 0x21, 0x00


	//----- nvinfo : EIATTR_KPARAM_INFO
	.align		4
.L_99:
        /*0018*/ 	.byte	0x04, 0x17
        /*001a*/ 	.short	(.L_101 - .L_100)
.L_100:
        /*001c*/ 	.word	0x00000000
        /*0020*/ 	.short	0x0000
        /*0022*/ 	.short	0x0000
        /*0024*/ 	.byte	0x00, 0xf5, 0x21, 0x00


	//----- nvinfo : EIATTR_SPARSE_MMA_MASK
	.align		4
.L_101:
        /*0028*/ 	.byte	0x03, 0x50
        /*002a*/ 	.short	0x0000


	//----- nvinfo : EIATTR_MAXREG_COUNT
	.align		4
        /*002c*/ 	.byte	0x03, 0x1b
        /*002e*/ 	.short	0x00ff


	//----- nvinfo : EIATTR_MERCURY_ISA_VERSION
	.align		4
        /*0030*/ 	.byte	0x03, 0x5f
        /*0032*/ 	.short	0x0101


	//----- nvinfo : EIATTR_VRC_CTA_INIT_COUNT
	.align		4
        /*0034*/ 	.byte	0x02, 0x4a
	.zero		1
	.zero		1


	//----- nvinfo : EIATTR_EXIT_INSTR_OFFSETS
	.align		4
        /*0038*/ 	.byte	0x04, 0x1c
        /*003a*/ 	.short	(.L_103 - .L_102)


	//   ....[0]....
.L_102:
        /*003c*/ 	.word	0x00000100


	//----- nvinfo : EIATTR_CBANK_PARAM_SIZE
	.align		4
.L_103:
        /*0040*/ 	.byte	0x03, 0x19
        /*0042*/ 	.short	0x0010


	//----- nvinfo : EIATTR_PARAM_CBANK
	.align		4
        /*0044*/ 	.byte	0x04, 0x0a
        /*0046*/ 	.short	(.L_105 - .L_104)
	.align		4
.L_104:
        /*0048*/ 	.word	index@(.nv.constant0._Z7kernel6PiPf)
        /*004c*/ 	.short	0x0380
        /*004e*/ 	.short	0x0010


	//----- nvinfo : EIATTR_SW_WAR
	.align		4
.L_105:
        /*0050*/ 	.byte	0x04, 0x36
        /*0052*/ 	.short	(.L_107 - .L_106)
.L_106:
        /*0054*/ 	.word	0x00000008
.L_107:


//--------------------- .nv.info._Z7kernel5PiPf   --------------------------
	.section	.nv.info._Z7kernel5PiPf,"",@"SHT_CUDA_INFO"
	.sectionflags	@""
	.align	4


	//----- nvinfo : EIATTR_CUDA_API_VERSION
	.align		4
        /*0000*/ 	.byte	0x04, 0x37
        /*0002*/ 	.short	(.L_109 - .L_108)
.L_108:
        /*0004*/ 	.word	0x00000082


	//----- nvinfo : EIATTR_KPARAM_INFO
	.align		4
.L_109:
        /*0008*/ 	.byte	0x04, 0x17
        /*000a*/ 	.short	(.L_111 - .L_110)
.L_110:
        /*000c*/ 	.word	0x00000000
        /*0010*/ 	.short	0x0001
        /*0012*/ 	.short	0x0008
        /*0014*/ 	.byte	0x00, 0xf5, 0x21, 0x00


	//----- nvinfo : EIATTR_KPARAM_INFO
	.align		4
.L_111:
        /*0018*/ 	.byte	0x04, 0x17
        /*001a*/ 	.short	(.L_113 - .L_112)
.L_112:
        /*001c*/ 	.word	0x00000000
        /*0020*/ 	.short	0x0000
        /*0022*/ 	.short	0x0000
        /*0024*/ 	.byte	0x00, 0xf5, 0x21, 0x00


	//----- nvinfo : EIATTR_SPARSE_MMA_MASK
	.align		4
.L_113:
        /*0028*/ 	.byte	0x03, 0x50
        /*002a*/ 	.short	0x0000


	//----- nvinfo : EIATTR_MAXREG_COUNT
	.align		4
        /*002c*/ 	.byte	0x03, 0x1b
        /*002e*/ 	.short	0x00ff


	//----- nvinfo : EIATTR_MERCURY_ISA_VERSION
	.align		4
        /*0030*/ 	.byte	0x03, 0x5f
        /*0032*/ 	.short	0x0101


	//----- nvinfo : EIATTR_VRC_CTA_INIT_COUNT
	.align		4
        /*0034*/ 	.byte	0x02, 0x4a
	.zero		1
	.zero		1


	//----- nvinfo : EIATTR_EXIT_INSTR_OFFSETS
	.align		4
        /*0038*/ 	.byte	0x04, 0x1c
        /*003a*/ 	.short	(.L_115 - .L_114)


	//   ....[0]....
.L_114:
        /*003c*/ 	.word	0x00000100


	//----- nvinfo : EIATTR_CBANK_PARAM_SIZE
	.align		4
.L_115:
        /*0040*/ 	.byte	0x03, 0x19
        /*0042*/ 	.short	0x0010


	//----- nvinfo : EIATTR_PARAM_CBANK
	.align		4
        /*0044*/ 	.byte	0x04, 0x0a
        /*0046*/ 	.short	(.L_117 - .L_116)
	.align		4
.L_116:
        /*0048*/ 	.word	index@(.nv.constant0._Z7kernel5PiPf)
        /*004c*/ 	.short	0x0380
        /*004e*/ 	.short	0x0010


	//----- nvinfo : EIATTR_SW_WAR
	.align		4
.L_117:
        /*0050*/ 	.byte	0x04, 0x36
        /*0052*/ 	.short	(.L_119 - .L_118)
.L_118:
        /*0054*/ 	.word	0x00000008
.L_119:


//--------------------- .nv.info._Z7kernel4PiPf   --------------------------
	.section	.nv.info._Z7kernel4PiPf,"",@"SHT_CUDA_INFO"
	.sectionflags	@""
	.align	4


	//----- nvinfo : EIATTR_CUDA_API_VERSION
	.align		4
        /*0000*/ 	.byte	0x04, 0x37
        /*0002*/ 	.short	(.L_121 - .L_120)
.L_120:
        /*0004*/ 	.word	0x00000082


	//----- nvinfo : EIATTR_KPARAM_INFO
	.align		4
.L_121:
        /*0008*/ 	.byte	0x04, 0x17
        /*000a*/ 	.short	(.L_123 - .L_122)
.L_122:
        /*000c*/ 	.word	0x00000000
        /*0010*/ 	.short	0x0001
        /*0012*/ 	.short	0x0008
        /*0014*/ 	.byte	0x00, 0xf5, 0x21, 0x00


	//----- nvinfo : EIATTR_KPARAM_INFO
	.align		4
.L_123:
        /*0018*/ 	.byte	0x04, 0x17
        /*001a*/ 	.short	(.L_125 - .L_124)
.L_124:
        /*001c*/ 	.word	0x00000000
        /*0020*/ 	.short	0x0000
        /*0022*/ 	.short	0x0000
        /*0024*/ 	.byte	0x00, 0xf5, 0x21, 0x00


	//----- nvinfo : EIATTR_SPARSE_MMA_MASK
	.align		4
.L_125:
        /*0028*/ 	.byte	0x03, 0x50
        /*002a*/ 	.short	0x0000


	//----- nvinfo : EIATTR_MAXREG_COUNT
	.align		4
        /*002c*/ 	.byte	0x03, 0x1b
        /*002e*/ 	.short	0x00ff


	//----- nvinfo : EIATTR_MERCURY_ISA_VERSION
	.align		4
        /*0030*/ 	.byte	0x03, 0x5f
        /*0032*/ 	.short	0x0101


	//----- nvinfo : EIATTR_VRC_CTA_INIT_COUNT
	.align		4
        /*0034*/ 	.byte	0x02, 0x4a
	.zero		1
	.zero		1


	//----- nvinfo : EIATTR_EXIT_INSTR_OFFSETS
	.align		4
        /*0038*/ 	.byte	0x04, 0x1c
        /*003a*/ 	.short	(.L_127 - .L_126)


	//   ....[0]....
.L_126:
        /*003c*/ 	.word	0x00000100


	//----- nvinfo : EIATTR_CBANK_PARAM_SIZE
	.align		4
.L_127:
        /*0040*/ 	.byte	0x03, 0x19
        /*0042*/ 	.short	0x0010


	//----- nvinfo : EIATTR_PARAM_CBANK
	.align		4
        /*0044*/ 	.byte	0x04, 0x0a
        /*0046*/ 	.short	(.L_129 - .L_128)
	.align		4
.L_128:
        /*0048*/ 	.word	index@(.nv.constant0._Z7kernel4PiPf)
        /*004c*/ 	.short	0x0380
        /*004e*/ 	.short	0x0010


	//----- nvinfo : EIATTR_SW_WAR
	.align		4
.L_129:
        /*0050*/ 	.byte	0x04, 0x36
        /*0052*/ 	.short	(.L_131 - .L_130)
.L_130:
        /*0054*/ 	.word	0x00000008
.L_131:


//--------------------- .nv.info._Z7kernel3PiPf   --------------------------
	.section	.nv.info._Z7kernel3PiPf,"",@"SHT_CUDA_INFO"
	.sectionflags	@""
	.align	4


	//----- nvinfo : EIATTR_CUDA_API_VERSION
	.align		4
        /*0000*/ 	.byte	0x04, 0x37
        /*0002*/ 	.short	(.L_133 - .L_132)
.L_132:
        /*0004*/ 	.word	0x00000082


	//----- nvinfo : EIATTR_KPARAM_INFO
	.align		4
.L_133:
        /*0008*/ 	.byte	0x04, 0x17
        /*000a*/ 	.short	(.L_135 - .L_134)
.L_134:
        /*000c*/ 	.word	0x00000000
        /*0010*/ 	.short	0x0001
        /*0012*/ 	.short	0x0008
        /*0014*/ 	.byte	0x00, 0xf5, 0x21, 0x00


	//----- nvinfo : EIATTR_KPARAM_INFO
	.align		4
.L_135:
        /*0018*/ 	.byte	0x04, 0x17
        /*001a*/ 	.short	(.L_137 - .L_136)
.L_136:
        /*001c*/ 	.word	0x00000000
        /*0020*/ 	.short	0x0000
        /*0022*/ 	.short	0x0000
        /*0024*/ 	.byte	0x00, 0xf5, 0x21, 0x00


	//----- nvinfo : EIATTR_SPARSE_MMA_MASK
	.align		4
.L_137:
        /*0028*/ 	.byte	0x03, 0x50
        /*002a*/ 	.short	0x0000


	//----- nvinfo : EIATTR_MAXREG_COUNT
	.align		4
        /*002c*/ 	.byte	0x03, 0x1b
        /*002e*/ 	.short	0x00ff


	//----- nvinfo : EIATTR_MERCURY_ISA_VERSION
	.align		4
        /*0030*/ 	.byte	0x03, 0x5f
        /*0032*/ 	.short	0x0101


	//----- nvinfo : EIATTR_VRC_CTA_INIT_COUNT
	.align		4
        /*0034*/ 	.byte	0x02, 0x4a
	.zero		1
	.zero		1


	//----- nvinfo : EIATTR_EXIT_INSTR_OFFSETS
	.align		4
        /*0038*/ 	.byte	0x04, 0x1c
        /*003a*/ 	.short	(.L_139 - .L_138)


	//   ....[0]....
.L_138:
        /*003c*/ 	.word	0x00000100


	//----- nvinfo : EIATTR_CBANK_PARAM_SIZE
	.align		4
.L_139:
        /*0040*/ 	.byte	0x03, 0x19
        /*0042*/ 	.short	0x0010


	//----- nvinfo : EIATTR_PARAM_CBANK
	.align		4
        /*0044*/ 	.byte	0x04, 0x0a
        /*0046*/ 	.short	(.L_141 - .L_140)
	.align		4
.L_140:
        /*0048*/ 	.word	index@(.nv.constant0._Z7kernel3PiPf)
        /*004c*/ 	.short	0x0380
        /*004e*/ 	.short	0x0010


	//----- nvinfo : EIATTR_SW_WAR
	.align		4
.L_141:
        /*0050*/ 	.byte	0x04, 0x36
        /*0052*/ 	.short	(.L_143 - .L_142)
.L_142:
        /*0054*/ 	.word	0x00000008
.L_143:


//--------------------- .nv.info._Z7kernel2PiPf   --------------------------
	.section	.nv.info._Z7kernel2PiPf,"",@"SHT_CUDA_INFO"
	.sectionflags	@""
	.align	4


	//----- nvinfo : EIATTR_CUDA_API_VERSION
	.align		4
        /*0000*/ 	.byte	0x04, 0x37
        /*0002*/ 	.short	(.L_145 - .L_144)
.L_144:
        /*0004*/ 	.word	0x00000082


	//----- nvinfo : EIATTR_KPARAM_INFO
	.align		4
.L_145:
        /*0008*/ 	.byte	0x04, 0x17
        /*000a*/ 	.short	(.L_147 - .L_146)
.L_146:
        /*000c*/ 	.word	0x00000000
        /*0010*/ 	.short	0x0001
        /*0012*/ 	.short	0x0008
        /*0014*/ 	.byte	0x00, 0xf5, 0x21, 0x00


	//----- nvinfo : EIATTR_KPARAM_INFO
	.align		4
.L_147:
        /*0018*/ 	.byte	0x04, 0x17
        /*001a*/ 	.short	(.L_149 - .L_148)
.L_148:
        /*001c*/ 	.word	0x00000000
        /*0020*/ 	.short	0x0000
        /*0022*/ 	.short	0x0000
        /*0024*/ 	.byte	0x00, 0xf5, 0x21, 0x00


	//----- nvinfo : EIATTR_SPARSE_MMA_MASK
	.align		4
.L_149:
        /*0028*/ 	.byte	0x03, 0x50
        /*002a*/ 	.short	0x0000


	//----- nvinfo : EIATTR_MAXREG_COUNT
	.align		4
        /*002c*/ 	.byte	0x03, 0x1b
        /*002e*/ 	.short	0x00ff


	//----- nvinfo : EIATTR_MERCURY_ISA_VERSION
	.align		4
        /*0030*/ 	.byte	0x03, 0x5f
        /*0032*/ 	.short	0x0101


	//----- nvinfo : EIATTR_VRC_CTA_INIT_COUNT
	.align		4
        /*0034*/ 	.byte	0x02, 0x4a
	.zero		1
	.zero		1


	//----- nvinfo : EIATTR_EXIT_INSTR_OFFSETS
	.align		4
        /*0038*/ 	.byte	0x04, 0x1c
        /*003a*/ 	.short	(.L_151 - .L_150)


	//   ....[0]....
.L_150:
        /*003c*/ 	.word	0x00000100


	//----- nvinfo : EIATTR_CBANK_PARAM_SIZE
	.align		4
.L_151:
        /*0040*/ 	.byte	0x03, 0x19
        /*0042*/ 	.short	0x0010


	//----- nvinfo : EIATTR_PARAM_CBANK
	.align		4
        /*0044*/ 	.byte	0x04, 0x0a
        /*0046*/ 	.short	(.L_153 - .L_152)
	.align		4
.L_152:
        /*0048*/ 	.word	index@(.nv.constant0._Z7kernel2PiPf)
        /*004c*/ 	.short	0x0380
        /*004e*/ 	.short	0x0010


	//----- nvinfo : EIATTR_SW_WAR
	.align		4
.L_153:
        /*0050*/ 	.byte	0x04, 0x36
        /*0052*/ 	.short	(.L_155 - .L_154)
.L_154:
        /*0054*/ 	.word	0x00000008
.L_155:


//--------------------- .nv.info._Z7kernel1PiPf   --------------------------
	.section	.nv.info._Z7kernel1PiPf,"",@"SHT_CUDA_INFO"
	.sectionflags	@""
	.align	4


	//----- nvinfo : EIATTR_CUDA_API_VERSION
	.align		4
        /*0000*/ 	.byte	0x04, 0x37
        /*0002*/ 	.short	(.L_157 - .L_156)
.L_156:
        /*0004*/ 	.word	0x00000082


	//----- nvinfo : EIATTR_KPARAM_INFO
	.align		4
.L_157:
        /*0008*/ 	.byte	0x04, 0x17
        /*000a*/ 	.short	(.L_159 - .L_158)
.L_158:
        /*000c*/ 	.word	0x00000000
        /*0010*/ 	.short	0x0001
        /*0012*/ 	.short	0x0008
        /*0014*/ 	.byte	0x00, 0xf5, 0x21, 0x00


	//----- nvinfo : EIATTR_KPARAM_INFO
	.align		4
.L_159:
        /*0018*/ 	.byte	0x04, 0x17
        /*001a*/ 	.short	(.L_161 - .L_160)
.L_160:
        /*001c*/ 	.word	0x00000000
        /*0020*/ 	.short	0x0000
        /*0022*/ 	.short	0x0000
        /*0024*/ 	.byte	0x00, 0xf5, 0x21, 0x00


	//----- nvinfo : EIATTR_SPARSE_MMA_MASK
	.align		4
.L_161:
        /*0028*/ 	.byte	0x03, 0x50
        /*002a*/ 	.short	0x0000


	//----- nvinfo : EIATTR_MAXREG_COUNT
	.align		4
        /*002c*/ 	.byte	0x03, 0x1b
        /*002e*/ 	.short	0x00ff


	//----- nvinfo : EIATTR_MERCURY_ISA_VERSION
	.align		4
        /*0030*/ 	.byte	0x03, 0x5f
        /*0032*/ 	.short	0x0101


	//----- nvinfo : EIATTR_VRC_CTA_INIT_COUNT
	.align		4
        /*0034*/ 	.byte	0x02, 0x4a
	.zero		1
	.zero		1


	//----- nvinfo : EIATTR_EXIT_INSTR_OFFSETS
	.align		4
        /*0038*/ 	.byte	0x04, 0x1c
        /*003a*/ 	.short	(.L_163 - .L_162)


	//   ....[0]....
.L_162:
        /*003c*/ 	.word	0x00000100


	//----- nvinfo : EIATTR_CBANK_PARAM_SIZE
	.align		4
.L_163:
        /*0040*/ 	.byte	0x03, 0x19
        /*0042*/ 	.short	0x0010


	//----- nvinfo : EIATTR_PARAM_CBANK
	.align		4
        /*0044*/ 	.byte	0x04, 0x0a
        /*0046*/ 	.short	(.L_165 - .L_164)
	.align		4
.L_164:
        /*0048*/ 	.word	index@(.nv.constant0._Z7kernel1PiPf)
        /*004c*/ 	.short	0x0380
        /*004e*/ 	.short	0x0010


	//----- nvinfo : EIATTR_SW_WAR
	.align		4
.L_165:
        /*0050*/ 	.byte	0x04, 0x36
        /*0052*/ 	.short	(.L_167 - .L_166)
.L_166:
        /*0054*/ 	.word	0x00000008
.L_167:


//--------------------- .nv.info._Z7kernel0PiPf   --------------------------
	.section	.nv.info._Z7kernel0PiPf,"",@"SHT_CUDA_INFO"
	.sectionflags	@""
	.align	4


	//----- nvinfo : EIATTR_CUDA_API_VERSION
	.align		4
        /*0000*/ 	.byte	0x04, 0x37
        /*0002*/ 	.short	(.L_169 - .L_168)
.L_168:
        /*0004*/ 	.word	0x00000082


	//----- nvinfo : EIATTR_KPARAM_INFO
	.align		4
.L_169:
        /*0008*/ 	.byte	0x04, 0x17
        /*000a*/ 	.short	(.L_171 - .L_170)
.L_170:
        /*000c*/ 	.word	0x00000000
        /*0010*/ 	.short	0x0001
        /*0012*/ 	.short	0x0008
        /*0014*/ 	.byte	0x00, 0xf5, 0x21, 0x00


	//----- nvinfo : EIATTR_KPARAM_INFO
	.align		4
.L_171:
        /*0018*/ 	.byte	0x04, 0x17
        /*001a*/ 	.short	(.L_173 - .L_172)
.L_172:
        /*001c*/ 	.word	0x00000000
        /*0020*/ 	.short	0x0000
        /*0022*/ 	.short	0x0000
        /*0024*/ 	.byte	0x00, 0xf5, 0x21, 0x00


	//----- nvinfo : EIATTR_SPARSE_MMA_MASK
	.align		4
.L_173:
        /*0028*/ 	.byte	0x03, 0x50
        /*002a*/ 	.short	0x0000


	//----- nvinfo : EIATTR_MAXREG_COUNT
	.align		4
        /*002c*/ 	.byte	0x03, 0x1b
        /*002e*/ 	.short	0x00ff


	//----- nvinfo : EIATTR_MERCURY_ISA_VERSION
	.align		4
        /*0030*/ 	.byte	0x03, 0x5f
        /*0032*/ 	.short	0x0101


	//----- nvinfo : EIATTR_VRC_CTA_INIT_COUNT
	.align		4
        /*0034*/ 	.byte	0x02, 0x4a
	.zero		1
	.zero		1


	//----- nvinfo : EIATTR_EXIT_INSTR_OFFSETS
	.align		4
        /*0038*/ 	.byte	0x04, 0x1c
        /*003a*/ 	.short	(.L_175 - .L_174)


	//   ....[0]....
.L_174:
        /*003c*/ 	.word	0x00000100


	//----- nvinfo : EIATTR_CBANK_PARAM_SIZE
	.align		4
.L_175:
        /*0040*/ 	.byte	0x03, 0x19
        /*0042*/ 	.short	0x0010


	//----- nvinfo : EIATTR_PARAM_CBANK
	.align		4
        /*0044*/ 	.byte	0x04, 0x0a
        /*0046*/ 	.short	(.L_177 - .L_176)
	.align		4
.L_176:
        /*0048*/ 	.word	index@(.nv.constant0._Z7kernel0PiPf)
        /*004c*/ 	.short	0x0380
        /*004e*/ 	.short	0x0010


	//----- nvinfo : EIATTR_SW_WAR
	.align		4
.L_177:
        /*0050*/ 	.byte	0x04, 0x36
        /*0052*/ 	.short	(.L_179 - .L_178)
.L_178:
        /*0054*/ 	.word	0x00000008
.L_179:


//--------------------- .nv.callgraph             --------------------------
	.section	.nv.callgraph,"",@"SHT_CUDA_CALLGRAPH"
	.align	4
	.sectionentsize	8
	.align		4
        /*0000*/ 	.word	0x00000000
	.align		4
        /*0004*/ 	.word	0xffffffff
	.align		4
        /*0008*/ 	.word	0x00000000
	.align		4
        /*000c*/ 	.word	0xfffffffe
	.align		4
        /*0010*/ 	.word	0x00000000
	.align		4
        /*0014*/ 	.word	0xfffffffd
	.align		4
        /*0018*/ 	.word	0x00000000
	.align		4
        /*001c*/ 	.word	0xfffffffc


//--------------------- .text._Z7kernel9PiPf      --------------------------
	.section	.text._Z7kernel9PiPf,"ax",@progbits
	.align	128
        .global         _Z7kernel9PiPf
        .type           _Z7kernel9PiPf,@function
        .size           _Z7kernel9PiPf,(.L_x_10 - _Z7kernel9PiPf)
        .other          _Z7kernel9PiPf,@"STO_CUDA_ENTRY STV_DEFAULT"
_Z7kernel9PiPf:
.text._Z7kernel9PiPf:
[----:B------:R-:W-:Y:S01]  /*0000*/  LDC R1, c[0x0][0x37c] ;  /* 0x0000df00ff017b82 */ /* 0x000fe20000000800 */
[----:B------:R-:W0:Y:S01]  /*0010*/  LDCU.64 UR4, c[0x0][0x358] ;  /* 0x00006b00ff0477ac */ /* 0x000e220008000a00 */
[----:B------:R-:W-:Y:S01]  /*0020*/  NOP ;  /* 0x0000000000007918 */ /* 0x000fe20000000000 */
[----:B------:R-:W-:Y:S02]  /*0030*/  CS2R R4, SR_CLOCKLO ;  /* 0x0000000000047805 */ /* 0x000fe40000015000 */
[----:B------:R-:W-:-:S06]  /*0040*/  CS2R R6, SR_CLOCKLO ;  /* 0x0000000000067805 */ /* 0x000fcc0000015000 */
[----:B------:R-:W-:Y:S01]  /*0050*/  IADD3 R4, P0, PT, -R4, R6, RZ ;  /* 0x0000000604047210 */ /* 0x000fe20007f1e1ff */
[----:B------:R-:W0:Y:S04]  /*0060*/  LDC.64 R2, c[0x0][0x388] ;  /* 0x0000e200ff027b82 */ /* 0x000e280000000a00 */
[----:B------:R-:W-:-:S06]  /*0070*/  IMAD.X R5, R7, 0x1, ~R5, P0 ;  /* 0x0000000107057824 */ /* 0x000fcc00000e0e05 */
[----:B------:R-:W0:Y:S02]  /*0080*/  I2F.S64 R5, R4 ;  /* 0x0000000400057312 */ /* 0x000e240000301400 */
[----:B0-----:R0:W-:Y:S02]  /*0090*/  STG.E desc[UR4][R2.64], R5 ;  /* 0x0000000502007986 */ /* 0x0011e4000c101904 */
[----:B0-----:R-:W-:Y:S02]  /*00a0*/  CS2R R4, SR_CLOCKLO ;  /* 0x0000000000047805 */ /* 0x001fe40000015000 */
[----:B------:R-:W-:-:S06]  /*00b0*/  CS2R R6, SR_CLOCKLO ;  /* 0x0000000000067805 */ /* 0x000fcc0000015000 */
[----:B------:R-:W-:-:S05]  /*00c0*/  IADD3 R4, P0, PT, -R4, R6, RZ ;  /* 0x0000000604047210 */ /* 0x000fca0007f1e1ff */
[----:B------:R-:W-:-:S06]  /*00d0*/  IMAD.X R5, R7, 0x1, ~R5, P0 ;  /* 0x0000000107057824 */ /* 0x000fcc00000e0e05 */
[----:B------:R-:W0:Y:S02]  /*00e0*/  I2F.S64 R5, R4 ;  /* 0x0000000400057312 */ /* 0x000e240000301400 */
[----:B0-----:R-:W-:Y:S01]  /*00f0*/  STG.E desc[UR4][R2.64+0x4], R5 ;  /* 0x0000040502007986 */ /* 0x001fe2000c101904 */
[----:B------:R-:W-:Y:S05]  /*0100*/  EXIT ;  /* 0x000000000000794d */ /* 0x000fea0003800000 */
.L_x_0:
[----:B------:R-:W-:-:S00]  /*0110*/  BRA `(.L_x_0) ;  /* 0xfffffffc00fc7947 */ /* 0x000fc0000383ffff */
[----:B------:R-:W-:-:S00]  /*0120*/  NOP ;  /* 0x0000000000007918 */ /* 0x000fc00000000000 */
        /* <DEDUP_REMOVED lines=13> */
.L_x_10:


//--------------------- .text._Z7kernel8PiPf      --------------------------
	.section	.text._Z7kernel8PiPf,"ax",@progbits
	.align	128
        .global         _Z7kernel8PiPf
        .type           _Z7kernel8PiPf,@function
        .size           _Z7kernel8PiPf,(.L_x_11 - _Z7kernel8PiPf)
        .other          _Z7kernel8PiPf,@"STO_CUDA_ENTRY STV_DEFAULT"
_Z7kernel8PiPf:
.text._Z7kernel8PiPf:
        /* <DEDUP_REMOVED lines=17> */
.L_x_1:
        /* <DEDUP_REMOVED lines=15> */
.L_x_11:


//--------------------- .text._Z7kernel7PiPf      --------------------------
	.section	.text._Z7kernel7PiPf,"ax",@progbits
	.align	128
        .global         _Z7kernel7PiPf
        .type           _Z7kernel7PiPf,@function
        .size           _Z7kernel7PiPf,(.L_x_12 - _Z7kernel7PiPf)
        .other          _Z7kernel7PiPf,@"STO_CUDA_ENTRY STV_DEFAULT"
_Z7kernel7PiPf:
.text._Z7kernel7PiPf:
        /* <DEDUP_REMOVED lines=17> */
.L_x_2:
        /* <DEDUP_REMOVED lines=15> */
.L_x_12:


//--------------------- .text._Z7kernel6PiPf      --------------------------
	.section	.text._Z7kernel6PiPf,"ax",@progbits
	.align	128
        .global         _Z7kernel6PiPf
        .type           _Z7kernel6PiPf,@function
        .size           _Z7kernel6PiPf,(.L_x_13 - _Z7kernel6PiPf)
        .other          _Z7kernel6PiPf,@"STO_CUDA_ENTRY STV_DEFAULT"
_Z7kernel6PiPf:
.text._Z7kernel6PiPf:
        /* <DEDUP_REMOVED lines=17> */
.L_x_3:
        /* <DEDUP_REMOVED lines=15> */
.L_x_13:


//--------------------- .text._Z7kernel5PiPf      --------------------------
	.section	.text._Z7kernel5PiPf,"ax",@progbits
	.align	128
        .global         _Z7kernel5PiPf
        .type           _Z7kernel5PiPf,@function
        .size           _Z7kernel5PiPf,(.L_x_14 - _Z7kernel5PiPf)
        .other          _Z7kernel5PiPf,@"STO_CUDA_ENTRY STV_DEFAULT"
_Z7kernel5PiPf:
.text._Z7kernel5PiPf:
        /* <DEDUP_REMOVED lines=17> */
.L_x_4:
        /* <DEDUP_REMOVED lines=15> */
.L_x_14:


//--------------------- .text._Z7kernel4PiPf      --------------------------
	.section	.text._Z7kernel4PiPf,"ax",@progbits
	.align	128
        .global         _Z7kernel4PiPf
        .type           _Z7kernel4PiPf,@function
        .size           _Z7kernel4PiPf,(.L_x_15 - _Z7kernel4PiPf)
        .other          _Z7kernel4PiPf,@"STO_CUDA_ENTRY STV_DEFAULT"
_Z7kernel4PiPf:
.text._Z7kernel4PiPf:
        /* <DEDUP_REMOVED lines=17> */
.L_x_5:
        /* <DEDUP_REMOVED lines=15> */
.L_x_15:


//--------------------- .text._Z7kernel3PiPf      --------------------------
	.section	.text._Z7kernel3PiPf,"ax",@progbits
	.align	128
        .global         _Z7kernel3PiPf
        .type           _Z7kernel3PiPf,@function
        .size           _Z7kernel3PiPf,(.L_x_16 - _Z7kernel3PiPf)
        .other          _Z7kernel3PiPf,@"STO_CUDA_ENTRY STV_DEFAULT"
_Z7kernel3PiPf:
.text._Z7kernel3PiPf:
        /* <DEDUP_REMOVED lines=17> */
.L_x_6:
        /* <DEDUP_REMOVED lines=15> */
.L_x_16:


//--------------------- .text._Z7kernel2PiPf      --------------------------
	.section	.text._Z7kernel2PiPf,"ax",@progbits
	.align	128
        .global         _Z7kernel2PiPf
        .type           _Z7kernel2PiPf,@function
        .size           _Z7kernel2PiPf,(.L_x_17 - _Z7kernel2PiPf)
        .other          _Z7kernel2PiPf,@"STO_CUDA_ENTRY STV_DEFAULT"
_Z7kernel2PiPf:
.text._Z7kernel2PiPf:
        /* <DEDUP_REMOVED lines=17> */
.L_x_7:
        /* <DEDUP_REMOVED lines=15> */
.L_x_17:


//--------------------- .text._Z7kernel1PiPf      --------------------------
	.section	.text._Z7kernel1PiPf,"ax",@progbits
	.align	128
        .global         _Z7kernel1PiPf
        .type           _Z7kernel1PiPf,@function
        .size           _Z7kernel1PiPf,(.L_x_18 - _Z7kernel1PiPf)
        .other          _Z7kernel1PiPf,@"STO_CUDA_ENTRY STV_DEFAULT"
_Z7kernel1PiPf:
.text._Z7kernel1PiPf:
        /* <DEDUP_REMOVED lines=17> */
.L_x_8:
        /* <DEDUP_REMOVED lines=15> */
.L_x_18:


//--------------------- .text._Z7kernel0PiPf      --------------------------
	.section	.text._Z7kernel0PiPf,"ax",@progbits
	.align	128
        .global         _Z7kernel0PiPf
        .type           _Z7kernel0PiPf,@function
        .size           _Z7kernel0PiPf,(.L_x_19 - _Z7kernel0PiPf)
        .other          _Z7kernel0PiPf,@"STO_CUDA_ENTRY STV_DEFAULT"
_Z7kernel0PiPf:
.text._Z7kernel0PiPf:
        /* <DEDUP_REMOVED lines=17> */
.L_x_9:
        /* <DEDUP_REMOVED lines=15> */
.L_x_19:


//--------------------- .nv.shared.reserved.0     --------------------------
	.section	.nv.shared.reserved.0,"aw",@nobits
	.weak		__nv_reservedSMEM_offset_0_alias
	.size		__nv_reservedSMEM_offset_0_alias, 0, 64
	.other		__nv_reservedSMEM_offset_0_alias,@"STO_CUDA_RESERVED_SHARED STV_DEFAULT"
__nv_reservedSMEM_offset_0_alias:
	.zero		0
	.zero		64


//--------------------- .nv.constant0._Z7kernel9PiPf --------------------------
	.section	.nv.constant0._Z7kernel9PiPf,"a",@progbits
	.sectionflags	@""
	.align	4
.nv.constant0._Z7kernel9PiPf:
	.zero		912


//--------------------- .nv.constant0._Z7kernel8PiPf --------------------------
	.section	.nv.constant0._Z7kernel8PiPf,"a",@progbits
	.sectionflags	@""
	.align	4
.nv.constant0._Z7kernel8PiPf:
	.zero		912


//--------------------- .nv.constant0._Z7kernel7PiPf --------------------------
	.section	.nv.constant0._Z7kernel7PiPf,"a",@progbits
	.sectionflags	@""
	.align	4
.nv.constant0._Z7kernel7PiPf:
	.zero		912


//--------------------- .nv.constant0._Z7kernel6PiPf --------------------------
	.section	.nv.constant0._Z7kernel6PiPf,"a",@progbits
	.sectionflags	@""
	.align	4
.nv.constant0._Z7kernel6PiPf:
	.zero		912


//--------------------- .nv.constant0._Z7kernel5PiPf --------------------------
	.section	.nv.constant0._Z7kernel5PiPf,"a",@progbits
	.sectionflags	@""
	.align	4
.nv.constant0._Z7kernel5PiPf:
	.zero		912


//--------------------- .nv.constant0._Z7kernel4PiPf --------------------------
	.section	.nv.constant0._Z7kernel4PiPf,"a",@progbits
	.sectionflags	@""
	.align	4
.nv.constant0._Z7kernel4PiPf:
	.zero		912


//--------------------- .nv.constant0._Z7kernel3PiPf --------------------------
	.section	.nv.constant0._Z7kernel3PiPf,"a",@progbits
	.sectionflags	@""
	.align	4
.nv.constant0._Z7kernel3PiPf:
	.zero		912


//--------------------- .nv.constant0._Z7kernel2PiPf --------------------------
	.section	.nv.constant0._Z7kernel2PiPf,"a",@progbits
	.sectionflags	@""
	.align	4
.nv.constant0._Z7kernel2PiPf:
	.zero		912


//--------------------- .nv.constant0._Z7kernel1PiPf --------------------------
	.section	.nv.constant0._Z7kernel1PiPf,"a",@progbits
	.sectionflags	@""
	.align	4
.nv.constant0._Z7kernel1PiPf:
	.zero		912


//--------------------- .nv.constant0._Z7kernel0PiPf --------------------------
	.section	.nv.constant0._Z7kernel0PiPf,"a",@progbits
	.sectionflags	@""
	.align	4
.nv.constant0._Z7kernel0PiPf:
	.zero		912


//--------------------- SYMBOLS --------------------------

	.type		.nv.reservedSmem.offset0,@object
	.size		.nv.reservedSmem.offset0,0x4
